//
// Generated by NVIDIA NVVM Compiler
//
// Compiler Build ID: CL-36424714
// Cuda compilation tools, release 13.0, V13.0.88
// Based on NVVM 20.0.0
//

.version 9.0
.target sm_100
.address_size 64

	// .globl	_Z6KernelPiPcPyS_S_S_S1_
.const .align 4 .u32 d_p = 2137;

.visible .entry _Z6KernelPiPcPyS_S_S_S1_(
	.param .u64 .ptr .align 1 _Z6KernelPiPcPyS_S_S_S1__param_0,
	.param .u64 .ptr .align 1 _Z6KernelPiPcPyS_S_S_S1__param_1,
	.param .u64 .ptr .align 1 _Z6KernelPiPcPyS_S_S_S1__param_2,
	.param .u64 .ptr .align 1 _Z6KernelPiPcPyS_S_S_S1__param_3,
	.param .u64 .ptr .align 1 _Z6KernelPiPcPyS_S_S_S1__param_4,
	.param .u64 .ptr .align 1 _Z6KernelPiPcPyS_S_S_S1__param_5,
	.param .u64 .ptr .align 1 _Z6KernelPiPcPyS_S_S_S1__param_6
)
{
	.local .align 16 .b8 	__local_depot0[8400];
	.reg .b64 	%SP;
	.reg .b64 	%SPL;
	.reg .pred 	%p<18>;
	.reg .b16 	%rs<15>;
	.reg .b32 	%r<44>;
	.reg .b64 	%rd<86>;

	mov.u64 	%SPL, __local_depot0;
	ld.param.u64 	%rd26, [_Z6KernelPiPcPyS_S_S_S1__param_0];
	ld.param.u64 	%rd23, [_Z6KernelPiPcPyS_S_S_S1__param_1];
	ld.param.u64 	%rd27, [_Z6KernelPiPcPyS_S_S_S1__param_2];
	ld.param.u64 	%rd28, [_Z6KernelPiPcPyS_S_S_S1__param_3];
	ld.param.u64 	%rd24, [_Z6KernelPiPcPyS_S_S_S1__param_4];
	ld.param.u64 	%rd25, [_Z6KernelPiPcPyS_S_S_S1__param_5];
	ld.param.u64 	%rd29, [_Z6KernelPiPcPyS_S_S_S1__param_6];
	cvta.to.global.u64 	%rd1, %rd28;
	cvta.to.global.u64 	%rd2, %rd29;
	cvta.to.global.u64 	%rd3, %rd27;
	cvta.to.global.u64 	%rd4, %rd26;
	add.u64 	%rd5, %SPL, 0;
	mov.u32 	%r18, %ntid.x;
	mov.u32 	%r19, %ctaid.x;
	mov.u32 	%r20, %tid.x;
	mad.lo.s32 	%r1, %r18, %r19, %r20;
	ld.global.u32 	%r2, [%rd4];
	setp.ge.s32 	%p1, %r1, %r2;
	@%p1 bra 	$L__BB0_19;
	cvta.to.global.u64 	%rd31, %rd24;
	cvta.to.global.u64 	%rd32, %rd23;
	mul.wide.s32 	%rd33, %r1, 4;
	add.s64 	%rd34, %rd31, %rd33;
	ld.global.u32 	%r40, [%rd34];
	mul.lo.s32 	%r21, %r1, 1050;
	cvt.s64.s32 	%rd35, %r21;
	add.s64 	%rd6, %rd32, %rd35;
	ld.global.s8 	%rd81, [%rd6];
	st.local.u64 	[%rd5], %rd81;
	ld.global.u8 	%rs13, [%rd6+1];
	setp.eq.s16 	%p2, %rs13, 0;
	@%p2 bra 	$L__BB0_4;
	mov.b64 	%rd82, 1;
$L__BB0_3:
	cvt.u64.u16 	%rd37, %rs13;
	cvt.s64.s8 	%rd38, %rd37;
	shl.b64 	%rd39, %rd82, 3;
	add.s64 	%rd40, %rd3, %rd39;
	ld.global.u64 	%rd41, [%rd40];
	mad.lo.s64 	%rd81, %rd41, %rd38, %rd81;
	add.s64 	%rd42, %rd5, %rd39;
	st.local.u64 	[%rd42], %rd81;
	add.s64 	%rd11, %rd82, 1;
	add.s64 	%rd43, %rd6, %rd82;
	ld.global.u8 	%rs13, [%rd43+1];
	setp.ne.s16 	%p3, %rs13, 0;
	mov.u64 	%rd82, %rd11;
	@%p3 bra 	$L__BB0_3;
$L__BB0_4:
	mul.wide.s32 	%rd45, %r40, 8;
	add.s64 	%rd46, %rd5, %rd45;
	ld.local.u64 	%rd12, [%rd46+-8];
	add.s32 	%r38, %r2, -1;
	setp.eq.s32 	%p4, %r38, 0;
	mov.b64 	%rd83, 0;
	@%p4 bra 	$L__BB0_8;
	mov.b32 	%r39, 0;
$L__BB0_6:
	add.s32 	%r23, %r38, %r39;
	shr.u32 	%r24, %r23, 31;
	add.s32 	%r25, %r23, %r24;
	shr.s32 	%r26, %r25, 1;
	mul.wide.s32 	%rd47, %r26, 8;
	add.s64 	%rd48, %rd2, %rd47;
	ld.global.u64 	%rd49, [%rd48];
	setp.lt.u64 	%p5, %rd49, %rd12;
	add.s32 	%r27, %r26, 1;
	selp.b32 	%r39, %r27, %r39, %p5;
	selp.b32 	%r38, %r38, %r26, %p5;
	setp.ne.s32 	%p6, %r39, %r38;
	@%p6 bra 	$L__BB0_6;
	cvt.s64.s32 	%rd83, %r39;
$L__BB0_8:
	shl.b64 	%rd50, %rd83, 3;
	add.s64 	%rd51, %rd2, %rd50;
	ld.global.u64 	%rd52, [%rd51];
	setp.eq.s64 	%p7, %rd52, %rd12;
	selp.b64 	%rd53, %rd83, -1, %p7;
	shl.b64 	%rd54, %rd53, 2;
	add.s64 	%rd55, %rd1, %rd54;
	atom.global.exch.b32 	%r28, [%rd55], %r1;
	setp.lt.s32 	%p8, %r40, 1;
	@%p8 bra 	$L__BB0_19;
	cvta.to.global.u64 	%rd57, %rd25;
	add.s64 	%rd15, %rd57, %rd33;
	ld.const.s32 	%rd16, [d_p];
	mov.b64 	%rd84, 0;
$L__BB0_10:
	mov.u32 	%r9, %r40;
	add.s32 	%r40, %r9, -1;
	setp.eq.s32 	%p9, %r9, 1;
	mov.b64 	%rd85, 0;
	@%p9 bra 	$L__BB0_12;
	add.s32 	%r29, %r9, -2;
	mul.wide.u32 	%rd60, %r29, 8;
	add.s64 	%rd61, %rd5, %rd60;
	ld.local.u64 	%rd85, [%rd61];
$L__BB0_12:
	cvt.u64.u32 	%rd62, %r40;
	add.s64 	%rd20, %rd6, %rd62;
	ld.global.s8 	%rs14, [%rd20];
	add.s16 	%rs7, %rs14, -47;
	shr.u16 	%rs8, %rs7, 15;
	add.s16 	%rs9, %rs7, %rs8;
	and.b16  	%rs10, %rs9, -2;
	sub.s16 	%rs11, %rs7, %rs10;
	add.s16 	%rs12, %rs11, 48;
	cvt.u64.u16 	%rd63, %rs12;
	mul.wide.u32 	%rd64, %r40, 8;
	add.s64 	%rd65, %rd3, %rd64;
	ld.global.u64 	%rd66, [%rd65];
	mul.wide.u32 	%rd67, %r9, 8;
	add.s64 	%rd68, %rd3, %rd67;
	ld.global.u64 	%rd69, [%rd68];
	mad.lo.s64 	%rd70, %rd69, %rd84, %rd85;
	mad.lo.s64 	%rd21, %rd66, %rd63, %rd70;
	ld.global.u32 	%r31, [%rd4];
	add.s32 	%r41, %r31, -1;
	setp.eq.s32 	%p10, %r41, 0;
	mov.b32 	%r43, 0;
	@%p10 bra 	$L__BB0_15;
	mov.b32 	%r43, 0;
$L__BB0_14:
	add.s32 	%r33, %r41, %r43;
	shr.u32 	%r34, %r33, 31;
	add.s32 	%r35, %r33, %r34;
	shr.s32 	%r36, %r35, 1;
	mul.wide.s32 	%rd71, %r36, 8;
	add.s64 	%rd72, %rd2, %rd71;
	ld.global.u64 	%rd73, [%rd72];
	setp.lt.u64 	%p11, %rd73, %rd21;
	add.s32 	%r37, %r36, 1;
	selp.b32 	%r43, %r37, %r43, %p11;
	selp.b32 	%r41, %r41, %r36, %p11;
	setp.ne.s32 	%p12, %r43, %r41;
	@%p12 bra 	$L__BB0_14;
$L__BB0_15:
	mul.wide.s32 	%rd74, %r43, 8;
	add.s64 	%rd75, %rd2, %rd74;
	ld.global.u64 	%rd76, [%rd75];
	setp.ne.s64 	%p13, %rd76, %rd21;
	setp.eq.s32 	%p14, %r43, -1;
	or.pred  	%p15, %p14, %p13;
	@%p15 bra 	$L__BB0_18;
	mul.wide.s32 	%rd77, %r43, 4;
	add.s64 	%rd78, %rd1, %rd77;
	ld.global.u32 	%r17, [%rd78];
	setp.eq.s32 	%p16, %r17, -1;
	@%p16 bra 	$L__BB0_18;
	st.global.u32 	[%rd15], %r17;
	ld.global.u8 	%rs14, [%rd20];
$L__BB0_18:
	cvt.u64.u16 	%rd79, %rs14;
	cvt.s64.s8 	%rd80, %rd79;
	mad.lo.s64 	%rd84, %rd84, %rd16, %rd80;
	setp.gt.u32 	%p17, %r9, 1;
	@%p17 bra 	$L__BB0_10;
$L__BB0_19:
	ret;

}


// ===== COMPILED SASS (sm_100) =====

	.target	sm_100

	.elftype	@"ET_EXEC"


//--------------------- .note.nv.tkinfo           --------------------------
	.section	.note.nv.tkinfo,"",@"SHT_NOTE"
	.sectionflags	@"SHF_NOTE_NV_TKINFO"
	.tkinfo
        /*0018*/ 	.word	0x00000002
        /*0030*/ 	.string	""
        /*0030*/ 	.string	"ptxas"
        /*0030*/ 	.string	"Cuda compilation tools, release 13.0, V13.0.88"
        /*0030*/ 	.string	"Build cuda_13.0.r13.0/compiler.36424714_0"
        /*0030*/ 	.string	"-arch sm_100 -m 64 "



//--------------------- .note.nv.cuinfo           --------------------------
	.section	.note.nv.cuinfo,"",@"SHT_NOTE"
	.sectionflags	@"SHF_NOTE_NV_CUINFO"
        /*0018*/ 	.short	0x0002
        /*001a*/ 	.short	0x0064
        /*001c*/ 	.short	0x0082
	.zero		2


//--------------------- .nv.info                  --------------------------
	.section	.nv.info,"",@"SHT_CUDA_INFO"
	.align	4


	//----- nvinfo : EIATTR_REGCOUNT
	.align		4
        /*0000*/ 	.byte	0x04, 0x2f
        /*0002*/ 	.short	(.L_2 - .L_1)
	.align		4
.L_1:
        /*0004*/ 	.word	index@(_Z6KernelPiPcPyS_S_S_S1_)
        /*0008*/ 	.word	0x0000001c


	//----- nvinfo : EIATTR_FRAME_SIZE
	.align		4
.L_2:
        /*000c*/ 	.byte	0x04, 0x11
        /*000e*/ 	.short	(.L_4 - .L_3)
	.align		4
.L_3:
        /*0010*/ 	.word	index@(_Z6KernelPiPcPyS_S_S_S1_)
        /*0014*/ 	.word	0x000020d0


	//----- nvinfo : EIATTR_MIN_STACK_SIZE
	.align		4
.L_4:
        /*0018*/ 	.byte	0x04, 0x12
        /*001a*/ 	.short	(.L_6 - .L_5)
	.align		4
.L_5:
        /*001c*/ 	.word	index@(_Z6KernelPiPcPyS_S_S_S1_)
        /*0020*/ 	.word	0x000020d0
.L_6:


//--------------------- .nv.compat                --------------------------
	.section	.nv.compat,"",@"SHT_CUDA_COMPAT_INFO"
	.align	4
        /*0000*/ 	.byte	0x02, 0x09, 0x00, 0x00, 0x02, 0x02, 0x01, 0x00, 0x02, 0x05, 0x05, 0x00, 0x03, 0x07, 0x01, 0x01
        /*0010*/ 	.byte	0x02, 0x03, 0x00, 0x00, 0x02, 0x06, 0x01, 0x00, 0x04, 0x0b, 0x08, 0x00, 0x09, 0x00, 0x00, 0x00
        /*0020*/ 	.byte	0x00, 0x00, 0x00, 0x00


//--------------------- .nv.info._Z6KernelPiPcPyS_S_S_S1_ --------------------------
	.section	.nv.info._Z6KernelPiPcPyS_S_S_S1_,"",@"SHT_CUDA_INFO"
	.sectionflags	@""
	.align	4


	//----- nvinfo : EIATTR_CUDA_API_VERSION
	.align		4
        /*0000*/ 	.byte	0x04, 0x37
        /*0002*/ 	.short	(.L_8 - .L_7)
.L_7:
        /*0004*/ 	.word	0x00000082


	//----- nvinfo : EIATTR_KPARAM_INFO
	.align		4
.L_8:
        /*0008*/ 	.byte	0x04, 0x17
        /*000a*/ 	.short	(.L_10 - .L_9)
.L_9:
        /*000c*/ 	.word	0x00000000
        /*0010*/ 	.short	0x0006
        /*0012*/ 	.short	0x0030
        /*0014*/ 	.byte	0x00, 0xf5, 0x21, 0x00


	//----- nvinfo : EIATTR_KPARAM_INFO
	.align		4
.L_10:
        /*0018*/ 	.byte	0x04, 0x17
        /*001a*/ 	.short	(.L_12 - .L_11)
.L_11:
        /*001c*/ 	.word	0x00000000
        /*0020*/ 	.short	0x0005
        /*0022*/ 	.short	0x0028
        /*0024*/ 	.byte	0x00, 0xf5, 0x21, 0x00


	//----- nvinfo : EIATTR_KPARAM_INFO
	.align		4
.L_12:
        /*0028*/ 	.byte	0x04, 0x17
        /*002a*/ 	.short	(.L_14 - .L_13)
.L_13:
        /*002c*/ 	.word	0x00000000
        /*0030*/ 	.short	0x0004
        /*0032*/ 	.short	0x0020
        /*0034*/ 	.byte	0x00, 0xf5, 0x21, 0x00


	//----- nvinfo : EIATTR_KPARAM_INFO
	.align		4
.L_14:
        /*0038*/ 	.byte	0x04, 0x17
        /*003a*/ 	.short	(.L_16 - .L_15)
.L_15:
        /*003c*/ 	.word	0x00000000
        /*0040*/ 	.short	0x0003
        /*0042*/ 	.short	0x0018
        /*0044*/ 	.byte	0x00, 0xf5, 0x21, 0x00


	//----- nvinfo : EIATTR_KPARAM_INFO
	.align		4
.L_16:
        /*0048*/ 	.byte	0x04, 0x17
        /*004a*/ 	.short	(.L_18 - .L_17)
.L_17:
        /*004c*/ 	.word	0x00000000
        /*0050*/ 	.short	0x0002
        /*0052*/ 	.short	0x0010
        /*0054*/ 	.byte	0x00, 0xf5, 0x21, 0x00


	//----- nvinfo : EIATTR_KPARAM_INFO
	.align		4
.L_18:
        /*0058*/ 	.byte	0x04, 0x17
        /*005a*/ 	.short	(.L_20 - .L_19)
.L_19:
        /*005c*/ 	.word	0x00000000
        /*0060*/ 	.short	0x0001
        /*0062*/ 	.short	0x0008
        /*0064*/ 	.byte	0x00, 0xf5, 0x21, 0x00


	//----- nvinfo : EIATTR_KPARAM_INFO
	.align		4
.L_20:
        /*0068*/ 	.byte	0x04, 0x17
        /*006a*/ 	.short	(.L_22 - .L_21)
.L_21:
        /*006c*/ 	.word	0x00000000
        /*0070*/ 	.short	0x0000
        /*0072*/ 	.short	0x0000
        /*0074*/ 	.byte	0x00, 0xf5, 0x21, 0x00


	//----- nvinfo : EIATTR_SPARSE_MMA_MASK
	.align		4
.L_22:
        /*0078*/ 	.byte	0x03, 0x50
        /*007a*/ 	.short	0x0000


	//----- nvinfo : EIATTR_MAXREG_COUNT
	.align		4
        /*007c*/ 	.byte	0x03, 0x1b
        /*007e*/ 	.short	0x00ff


	//----- nvinfo : EIATTR_MERCURY_ISA_VERSION
	.align		4
        /*0080*/ 	.byte	0x03, 0x5f
        /*0082*/ 	.short	0x0101


	//----- nvinfo : EIATTR_VRC_CTA_INIT_COUNT
	.align		4
        /*0084*/ 	.byte	0x02, 0x4a
	.zero		1
	.zero		1


	//----- nvinfo : EIATTR_EXIT_INSTR_OFFSETS
	.align		4
        /*0088*/ 	.byte	0x04, 0x1c
        /*008a*/ 	.short	(.L_24 - .L_23)


	//   ....[0]....
.L_23:
        /*008c*/ 	.word	0x000000a0


	//   ....[1]....
        /*0090*/ 	.word	0x00000590


	//   ....[2]....
        /*0094*/ 	.word	0x00000b00


	//----- nvinfo : EIATTR_CRS_STACK_SIZE
	.align		4
.L_24:
        /*0098*/ 	.byte	0x04, 0x1e
        /*009a*/ 	.short	(.L_26 - .L_25)
.L_25:
        /*009c*/ 	.word	0x00000000


	//----- nvinfo : EIATTR_CBANK_PARAM_SIZE
	.align		4
.L_26:
        /*00a0*/ 	.byte	0x03, 0x19
        /*00a2*/ 	.short	0x0038


	//----- nvinfo : EIATTR_PARAM_CBANK
	.align		4
        /*00a4*/ 	.byte	0x04, 0x0a
        /*00a6*/ 	.short	(.L_28 - .L_27)
	.align		4
.L_27:
        /*00a8*/ 	.word	index@(.nv.constant0._Z6KernelPiPcPyS_S_S_S1_)
        /*00ac*/ 	.short	0x0380
        /*00ae*/ 	.short	0x0038


	//----- nvinfo : EIATTR_SW_WAR
	.align		4
.L_28:
        /*00b0*/ 	.byte	0x04, 0x36
        /*00b2*/ 	.short	(.L_30 - .L_29)
.L_29:
        /*00b4*/ 	.word	0x00000008
.L_30:


//--------------------- .nv.callgraph             --------------------------
	.section	.nv.callgraph,"",@"SHT_CUDA_CALLGRAPH"
	.align	4
	.sectionentsize	8
	.align		4
        /*0000*/ 	.word	0x00000000
	.align		4
        /*0004*/ 	.word	0xffffffff
	.align		4
        /*0008*/ 	.word	0x00000000
	.align		4
        /*000c*/ 	.word	0xfffffffe
	.align		4
        /*0010*/ 	.word	0x00000000
	.align		4
        /*0014*/ 	.word	0xfffffffd
	.align		4
        /*0018*/ 	.word	0x00000000
	.align		4
        /*001c*/ 	.word	0xfffffffc


//--------------------- .nv.constant3             --------------------------
	.section	.nv.constant3,"a",@progbits
	.align	4
.nv.constant3:
	.type		d_p,@object
	.size		d_p,(.L_0 - d_p)
d_p:
        /*0000*/ 	.byte	0x59, 0x08, 0x00, 0x00
.L_0:


//--------------------- .text._Z6KernelPiPcPyS_S_S_S1_ --------------------------
	.section	.text._Z6KernelPiPcPyS_S_S_S1_,"ax",@progbits
	.align	128
        .global         _Z6KernelPiPcPyS_S_S_S1_
        .type           _Z6KernelPiPcPyS_S_S_S1_,@function
        .size           _Z6KernelPiPcPyS_S_S_S1_,(.L_x_12 - _Z6KernelPiPcPyS_S_S_S1_)
        .other          _Z6KernelPiPcPyS_S_S_S1_,@"STO_CUDA_ENTRY STV_DEFAULT"
_Z6KernelPiPcPyS_S_S_S1_:
.text._Z6KernelPiPcPyS_S_S_S1_:
[----:B------:R-:W0:Y:S08]  /*0000*/  LDC R1, c[0x0][0x37c] ;  /* 0x0000df00ff017b82 */ /* 0x000e300000000800 */
[----:B------:R-:W1:Y:S01]  /*0010*/  LDC.64 R2, c[0x0][0x380] ;  /* 0x0000e000ff027b82 */ /* 0x000e620000000a00 */
[----:B------:R-:W1:Y:S01]  /*0020*/  LDCU.64 UR6, c[0x0][0x358] ;  /* 0x00006b00ff0677ac */ /* 0x000e620008000a00 */
[----:B0-----:R-:W-:Y:S01]  /*0030*/  VIADD R1, R1, 0xffffdf30 ;  /* 0xffffdf3001017836 */ /* 0x001fe20000000000 */
[----:B-1----:R-:W2:Y:S01]  /*0040*/  LDG.E R7, desc[UR6][R2.64] ;  /* 0x0000000602077981 */ /* 0x002ea2000c1e1900 */
[----:B------:R-:W0:Y:S01]  /*0050*/  LDCU UR4, c[0x0][0x360] ;  /* 0x00006c00ff0477ac */ /* 0x000e220008000800 */
[----:B------:R-:W0:Y:S01]  /*0060*/  S2R R8, SR_CTAID.X ;  /* 0x0000000000087919 */ /* 0x000e220000002500 */
[----:B------:R-:W0:Y:S02]  /*0070*/  S2R R5, SR_TID.X ;  /* 0x0000000000057919 */ /* 0x000e240000002100 */
[----:B0-----:R-:W-:-:S05]  /*0080*/  IMAD R8, R8, UR4, R5 ;  /* 0x0000000408087c24 */ /* 0x001fca000f8e0205 */
[----:B--2---:R-:W-:-:S13]  /*0090*/  ISETP.GE.AND P0, PT, R8, R7, PT ;  /* 0x000000070800720c */ /* 0x004fda0003f06270 */
[----:B------:R-:W-:Y:S05]  /*00a0*/  @P0 EXIT ;  /* 0x000000000000094d */ /* 0x000fea0003800000 */
[----:B------:R-:W0:Y:S01]  /*00b0*/  LDCU.64 UR4, c[0x0][0x388] ;  /* 0x00007100ff0477ac */ /* 0x000e220008000a00 */
[----:B------:R-:W-:Y:S01]  /*00c0*/  IMAD R0, R8, 0x41a, RZ ;  /* 0x0000041a08007824 */ /* 0x000fe200078e02ff */
[----:B------:R-:W1:Y:S04]  /*00d0*/  LDC.64 R10, c[0x0][0x3a0] ;  /* 0x0000e800ff0a7b82 */ /* 0x000e680000000a00 */
[----:B0-----:R-:W-:-:S04]  /*00e0*/  IADD3 R4, P0, PT, R0, UR4, RZ ;  /* 0x0000000400047c10 */ /* 0x001fc8000ff1e0ff */
[----:B------:R-:W-:Y:S01]  /*00f0*/  LEA.HI.X.SX32 R5, R0, UR5, 0x1, P0 ;  /* 0x0000000500057c11 */ /* 0x000fe200080f0eff */
[----:B------:R-:W0:Y:S04]  /*0100*/  LDCU.64 UR4, c[0x0][0x390] ;  /* 0x00007200ff0477ac */ /* 0x000e280008000a00 */
[----:B------:R-:W2:Y:S04]  /*0110*/  LDG.E.S8 R2, desc[UR6][R4.64] ;  /* 0x0000000604027981 */ /* 0x000ea8000c1e1300 */
[----:B------:R-:W3:Y:S01]  /*0120*/  LDG.E.U8 R9, desc[UR6][R4.64+0x1] ;  /* 0x0000010604097981 */ /* 0x000ee2000c1e1100 */
[----:B-1----:R-:W-:-:S06]  /*0130*/  IMAD.WIDE R10, R8, 0x4, R10 ;  /* 0x00000004080a7825 */ /* 0x002fcc00078e020a */
[----:B------:R-:W4:Y:S01]  /*0140*/  LDG.E R10, desc[UR6][R10.64] ;  /* 0x000000060a0a7981 */ /* 0x000f22000c1e1900 */
[----:B------:R-:W-:Y:S01]  /*0150*/  BSSY.RECONVERGENT B0, `(.L_x_0) ;  /* 0x000001f000007945 */ /* 0x000fe20003800200 */
[----:B--2---:R-:W-:-:S05]  /*0160*/  SHF.R.S32.HI R3, RZ, 0x1f, R2 ;  /* 0x0000001fff037819 */ /* 0x004fca0000011402 */
[----:B------:R1:W-:Y:S01]  /*0170*/  STL.64 [R1], R2 ;  /* 0x0000000201007387 */ /* 0x0003e20000100a00 */
[----:B---3--:R-:W-:Y:S01]  /*0180*/  ISETP.NE.AND P0, PT, R9, RZ, PT ;  /* 0x000000ff0900720c */ /* 0x008fe20003f05270 */
[----:B----4-:R-:W-:-:S12]  /*0190*/  IMAD R6, R10, 0x8, R1 ;  /* 0x000000080a067824 */ /* 0x010fd800078e0201 */
[----:B01----:R-:W-:Y:S05]  /*01a0*/  @!P0 BRA `(.L_x_1) ;  /* 0x0000000000648947 */ /* 0x003fea0003800000 */
[----:B------:R-:W-:Y:S02]  /*01b0*/  IMAD.MOV.U32 R12, RZ, RZ, R2 ;  /* 0x000000ffff0c7224 */ /* 0x000fe400078e0002 */
[----:B------:R-:W-:Y:S02]  /*01c0*/  IMAD.MOV.U32 R13, RZ, RZ, R3 ;  /* 0x000000ffff0d7224 */ /* 0x000fe400078e0003 */
[----:B------:R-:W-:Y:S02]  /*01d0*/  IMAD.MOV.U32 R14, RZ, RZ, 0x1 ;  /* 0x00000001ff0e7424 */ /* 0x000fe400078e00ff */
[----:B------:R-:W-:-:S07]  /*01e0*/  IMAD.MOV.U32 R11, RZ, RZ, RZ ;  /* 0x000000ffff0b7224 */ /* 0x000fce00078e00ff */
.L_x_2:
[C---:B------:R-:W-:Y:S01]  /*01f0*/  IMAD.SHL.U32 R0, R14.reuse, 0x8, RZ ;  /* 0x000000080e007824 */ /* 0x040fe200078e00ff */
[----:B0-----:R-:W-:-:S04]  /*0200*/  SHF.L.U64.HI R3, R14, 0x3, R11 ;  /* 0x000000030e037819 */ /* 0x001fc8000001020b */
[----:B------:R-:W-:-:S04]  /*0210*/  IADD3 R2, P0, PT, R0, UR4, RZ ;  /* 0x0000000400027c10 */ /* 0x000fc8000ff1e0ff */
[----:B------:R-:W-:-:S06]  /*0220*/  IADD3.X R3, PT, PT, R3, UR5, RZ, P0, !PT ;  /* 0x0000000503037c10 */ /* 0x000fcc00087fe4ff */
[----:B------:R-:W2:Y:S01]  /*0230*/  LDG.E.64 R2, desc[UR6][R2.64] ;  /* 0x0000000602027981 */ /* 0x000ea2000c1e1b00 */
[----:B------:R-:W-:Y:S02]  /*0240*/  IADD3 R16, P0, PT, R14, R4, RZ ;  /* 0x000000040e107210 */ /* 0x000fe40007f1e0ff */
[----:B------:R-:W-:-:S03]  /*0250*/  LOP3.LUT R15, R9, 0xffff, RZ, 0xc0, !PT ;  /* 0x0000ffff090f7812 */ /* 0x000fc600078ec0ff */
[----:B------:R-:W-:-:S05]  /*0260*/  IMAD.X R17, R11, 0x1, R5, P0 ;  /* 0x000000010b117824 */ /* 0x000fca00000e0605 */
[----:B------:R-:W3:Y:S01]  /*0270*/  LDG.E.U8 R9, desc[UR6][R16.64+0x1] ;  /* 0x0000010610097981 */ /* 0x000ee2000c1e1100 */
[----:B------:R-:W-:Y:S02]  /*0280*/  PRMT R15, R15, 0x8880, RZ ;  /* 0x000088800f0f7816 */ /* 0x000fe400000000ff */
[----:B------:R-:W-:Y:S02]  /*0290*/  IADD3 R14, P1, PT, R14, 0x1, RZ ;  /* 0x000000010e0e7810 */ /* 0x000fe40007f3e0ff */
[----:B------:R-:W-:-:S03]  /*02a0*/  SHF.R.S32.HI R19, RZ, 0x1f, R15 ;  /* 0x0000001fff137819 */ /* 0x000fc6000001140f */
[----:B------:R-:W-:Y:S02]  /*02b0*/  IMAD.X R11, RZ, RZ, R11, P1 ;  /* 0x000000ffff0b7224 */ /* 0x000fe400008e060b */
[-C--:B--2---:R-:W-:Y:S02]  /*02c0*/  IMAD R18, R3, R15.reuse, RZ ;  /* 0x0000000f03127224 */ /* 0x084fe400078e02ff */
[----:B------:R-:W-:-:S04]  /*02d0*/  IMAD.WIDE.U32 R12, R2, R15, R12 ;  /* 0x0000000f020c7225 */ /* 0x000fc800078e000c */
[----:B------:R-:W-:Y:S02]  /*02e0*/  IMAD R19, R2, R19, R18 ;  /* 0x0000001302137224 */ /* 0x000fe400078e0212 */
[----:B------:R-:W-:Y:S02]  /*02f0*/  IMAD.IADD R3, R1, 0x1, R0 ;  /* 0x0000000101037824 */ /* 0x000fe400078e0200 */
[----:B------:R-:W-:Y:S01]  /*0300*/  IMAD.IADD R13, R13, 0x1, R19 ;  /* 0x000000010d0d7824 */ /* 0x000fe200078e0213 */
[----:B---3--:R-:W-:-:S04]  /*0310*/  ISETP.NE.AND P0, PT, R9, RZ, PT ;  /* 0x000000ff0900720c */ /* 0x008fc80003f05270 */
[----:B------:R0:W-:Y:S09]  /*0320*/  STL.64 [R3], R12 ;  /* 0x0000000c03007387 */ /* 0x0001f20000100a00 */
[----:B------:R-:W-:Y:S05]  /*0330*/  @P0 BRA `(.L_x_2) ;  /* 0xfffffffc00ac0947 */ /* 0x000fea000383ffff */
.L_x_1:
[----:B------:R-:W-:Y:S05]  /*0340*/  BSYNC.RECONVERGENT B0 ;  /* 0x0000000000007941 */ /* 0x000fea0003800200 */
.L_x_0:
[----:B0-----:R0:W5:Y:S01]  /*0350*/  LDL.64 R2, [R6+-0x8] ;  /* 0xfffff80006027983 */ /* 0x0011620000100a00 */
[----:B------:R-:W-:Y:S01]  /*0360*/  VIADD R7, R7, 0xffffffff ;  /* 0xffffffff07077836 */ /* 0x000fe20000000000 */
[----:B------:R-:W-:-:S04]  /*0370*/  CS2R R12, SRZ ;  /* 0x00000000000c7805 */ /* 0x000fc8000001ff00 */
[----:B------:R-:W-:-:S13]  /*0380*/  ISETP.NE.AND P0, PT, R7, RZ, PT ;  /* 0x000000ff0700720c */ /* 0x000fda0003f05270 */
[----:B0-----:R-:W-:Y:S05]  /*0390*/  @!P0 BRA `(.L_x_3) ;  /* 0x0000000000488947 */ /* 0x001fea0003800000 */
[----:B------:R-:W0:Y:S01]  /*03a0*/  LDC.64 R12, c[0x0][0x3b0] ;  /* 0x0000ec00ff0c7b82 */ /* 0x000e220000000a00 */
[----:B------:R-:W-:Y:S01]  /*03b0*/  BSSY.RECONVERGENT B0, `(.L_x_4) ;  /* 0x000000e000007945 */ /* 0x000fe20003800200 */
[----:B------:R-:W-:Y:S02]  /*03c0*/  IMAD.MOV.U32 R0, RZ, RZ, R7 ;  /* 0x000000ffff007224 */ /* 0x000fe400078e0007 */
[----:B------:R-:W-:-:S07]  /*03d0*/  IMAD.MOV.U32 R9, RZ, RZ, RZ ;  /* 0x000000ffff097224 */ /* 0x000fce00078e00ff */
.L_x_5:
[----:B------:R-:W-:-:S05]  /*03e0*/  IMAD.IADD R6, R9, 0x1, R0 ;  /* 0x0000000109067824 */ /* 0x000fca00078e0200 */
[----:B------:R-:W-:-:S04]  /*03f0*/  LEA.HI R6, R6, R6, RZ, 0x1 ;  /* 0x0000000606067211 */ /* 0x000fc800078f08ff */
[----:B------:R-:W-:-:S05]  /*0400*/  SHF.R.S32.HI R11, RZ, 0x1, R6 ;  /* 0x00000001ff0b7819 */ /* 0x000fca0000011406 */
[----:B0-----:R-:W-:-:S06]  /*0410*/  IMAD.WIDE R6, R11, 0x8, R12 ;  /* 0x000000080b067825 */ /* 0x001fcc00078e020c */
[----:B------:R-:W2:Y:S02]  /*0420*/  LDG.E.64 R6, desc[UR6][R6.64] ;  /* 0x0000000606067981 */ /* 0x000ea4000c1e1b00 */
[----:B--2--5:R-:W-:-:S04]  /*0430*/  ISETP.GE.U32.AND P0, PT, R6, R2, PT ;  /* 0x000000020600720c */ /* 0x024fc80003f06070 */
[----:B------:R-:W-:-:S04]  /*0440*/  ISETP.GE.U32.AND.EX P0, PT, R7, R3, PT, P0 ;  /* 0x000000030700720c */ /* 0x000fc80003f06100 */
[----:B------:R-:W-:-:S09]  /*0450*/  SEL R0, R0, R11, !P0 ;  /* 0x0000000b00007207 */ /* 0x000fd20004000000 */
[----:B------:R-:W-:-:S05]  /*0460*/  @!P0 VIADD R9, R11, 0x1 ;  /* 0x000000010b098836 */ /* 0x000fca0000000000 */
[----:B------:R-:W-:-:S13]  /*0470*/  ISETP.NE.AND P0, PT, R9, R0, PT ;  /* 0x000000000900720c */ /* 0x000fda0003f05270 */
[----:B------:R-:W-:Y:S05]  /*0480*/  @P0 BRA `(.L_x_5) ;  /* 0xfffffffc00d40947 */ /* 0x000fea000383ffff */
[----:B------:R-:W-:Y:S05]  /*0490*/  BSYNC.RECONVERGENT B0 ;  /* 0x0000000000007941 */ /* 0x000fea0003800200 */
.L_x_4:
[--C-:B------:R-:W-:Y:S01]  /*04a0*/  SHF.R.S32.HI R13, RZ, 0x1f, R9.reuse ;  /* 0x0000001fff0d7819 */ /* 0x100fe20000011409 */
[----:B------:R-:W-:-:S07]  /*04b0*/  IMAD.MOV.U32 R12, RZ, RZ, R9 ;  /* 0x000000ffff0c7224 */ /* 0x000fce00078e0009 */
.L_x_3:
[----:B------:R-:W0:Y:S02]  /*04c0*/  LDCU.64 UR4, c[0x0][0x3b0] ;  /* 0x00007600ff0477ac */ /* 0x000e240008000a00 */
[----:B0-----:R-:W-:-:S04]  /*04d0*/  LEA R6, P0, R12, UR4, 0x3 ;  /* 0x000000040c067c11 */ /* 0x001fc8000f8018ff */
[----:B------:R-:W-:Y:S01]  /*04e0*/  LEA.HI.X R7, R12, UR5, R13, 0x3, P0 ;  /* 0x000000050c077c11 */ /* 0x000fe200080f1c0d */
[----:B------:R-:W0:Y:S05]  /*04f0*/  LDCU.64 UR4, c[0x0][0x398] ;  /* 0x00007300ff0477ac */ /* 0x000e2a0008000a00 */
[----:B------:R-:W2:Y:S02]  /*0500*/  LDG.E.64 R6, desc[UR6][R6.64] ;  /* 0x0000000606067981 */ /* 0x000ea4000c1e1b00 */
[----:B--2--5:R-:W-:-:S04]  /*0510*/  ISETP.NE.U32.AND P0, PT, R6, R2, PT ;  /* 0x000000020600720c */ /* 0x024fc80003f05070 */
[----:B------:R-:W-:-:S04]  /*0520*/  ISETP.NE.AND.EX P0, PT, R7, R3, PT, P0 ;  /* 0x000000030700720c */ /* 0x000fc80003f05300 */
[----:B------:R-:W-:Y:S02]  /*0530*/  SEL R0, R12, 0xffffffff, !P0 ;  /* 0xffffffff0c007807 */ /* 0x000fe40004000000 */
[----:B------:R-:W-:Y:S02]  /*0540*/  SEL R13, R13, 0xffffffff, !P0 ;  /* 0xffffffff0d0d7807 */ /* 0x000fe40004000000 */
[----:B0-----:R-:W-:-:S04]  /*0550*/  LEA R2, P0, R0, UR4, 0x2 ;  /* 0x0000000400027c11 */ /* 0x001fc8000f8010ff */
[----:B------:R-:W-:Y:S02]  /*0560*/  LEA.HI.X R3, R0, UR5, R13, 0x2, P0 ;  /* 0x0000000500037c11 */ /* 0x000fe400080f140d */
[----:B------:R-:W-:-:S03]  /*0570*/  ISETP.GE.AND P0, PT, R10, 0x1, PT ;  /* 0x000000010a00780c */ /* 0x000fc60003f06270 */
[----:B------:R0:W5:Y:S10]  /*0580*/  ATOMG.E.EXCH.STRONG.GPU PT, RZ, desc[UR6][R2.64], R8 ;  /* 0x8000000802ff79a8 */ /* 0x000174000c1ef106 */
[----:B------:R-:W-:Y:S05]  /*0590*/  @!P0 EXIT ;  /* 0x000000000000894d */ /* 0x000fea0003800000 */
[----:B0-----:R-:W0:Y:S01]  /*05a0*/  LDC.64 R2, c[0x0][0x3a8] ;  /* 0x0000ea00ff027b82 */ /* 0x001e220000000a00 */
[----:B------:R-:W1:Y:S01]  /*05b0*/  LDCU UR4, c[0x3][URZ] ;  /* 0x00c00000ff0477ac */ /* 0x000e620008000800 */
[----:B------:R-:W-:Y:S02]  /*05c0*/  HFMA2 R11, -RZ, RZ, 0, 0 ;  /* 0x00000000ff0b7431 */ /* 0x000fe400000001ff */
[----:B------:R-:W-:Y:S01]  /*05d0*/  IMAD.MOV.U32 R0, RZ, RZ, RZ ;  /* 0x000000ffff007224 */ /* 0x000fe200078e00ff */
[----:B-1----:R-:W-:Y:S01]  /*05e0*/  USHF.R.S32.HI UR4, URZ, 0x1f, UR4 ;  /* 0x0000001fff047899 */ /* 0x002fe20008011404 */
[----:B0-----:R-:W-:-:S11]  /*05f0*/  IMAD.WIDE R8, R8, 0x4, R2 ;  /* 0x0000000408087825 */ /* 0x001fd600078e0202 */
.L_x_10:
[C---:B------:R-:W-:Y:S01]  /*0600*/  VIADD R2, R10.reuse, 0xffffffff ;  /* 0xffffffff0a027836 */ /* 0x040fe20000000000 */
[----:B------:R-:W-:Y:S01]  /*0610*/  ISETP.NE.AND P0, PT, R10, 0x1, PT ;  /* 0x000000010a00780c */ /* 0x000fe20003f05270 */
[----:B------:R-:W-:Y:S02]  /*0620*/  IMAD.MOV.U32 R12, RZ, RZ, R10 ;  /* 0x000000ffff0c7224 */ /* 0x000fe400078e000a */
[----:B------:R-:W-:Y:S02]  /*0630*/  IMAD.MOV.U32 R10, RZ, RZ, R2 ;  /* 0x000000ffff0a7224 */ /* 0x000fe400078e0002 */
[----:B------:R-:W0:Y:S03]  /*0640*/  LDC.64 R2, c[0x0][0x390] ;  /* 0x0000e400ff027b82 */ /* 0x000e260000000a00 */
[----:B------:R-:W-:-:S05]  /*0650*/  IADD3 R6, P1, PT, R10, R4, RZ ;  /* 0x000000040a067210 */ /* 0x000fca0007f3e0ff */
[----:B------:R-:W-:Y:S01]  /*0660*/  IMAD.X R7, RZ, RZ, R5, P1 ;  /* 0x000000ffff077224 */ /* 0x000fe200008e0605 */
[----:B------:R-:W1:Y:S04]  /*0670*/  LDC.64 R20, c[0x0][0x380] ;  /* 0x0000e000ff147b82 */ /* 0x000e680000000a00 */
[----:B------:R-:W2:Y:S01]  /*0680*/  LDG.E.S8 R13, desc[UR6][R6.64] ;  /* 0x00000006060d7981 */ /* 0x000ea2000c1e1300 */
[----:B------:R-:W-:Y:S01]  /*0690*/  @P0 VIADD R16, R12, 0xfffffffe ;  /* 0xfffffffe0c100836 */ /* 0x000fe20000000000 */
[----:B------:R-:W-:-:S03]  /*06a0*/  CS2R R18, SRZ ;  /* 0x0000000000127805 */ /* 0x000fc6000001ff00 */
[----:B------:R-:W-:-:S05]  /*06b0*/  @P0 IMAD R23, R16, 0x8, R1 ;  /* 0x0000000810170824 */ /* 0x000fca00078e0201 */
[----:B------:R-:W3:Y:S01]  /*06c0*/  @P0 LDL.64 R18, [R23] ;  /* 0x0000000017120983 */ /* 0x000ee20000100a00 */
[----:B0-----:R-:W-:-:S06]  /*06d0*/  IMAD.WIDE.U32 R14, R12, 0x8, R2 ;  /* 0x000000080c0e7825 */ /* 0x001fcc00078e0002 */
[----:B------:R-:W4:Y:S04]  /*06e0*/  LDG.E.64 R14, desc[UR6][R14.64] ;  /* 0x000000060e0e7981 */ /* 0x000f28000c1e1b00 */
[----:B-1----:R-:W3:Y:S01]  /*06f0*/  LDG.E R20, desc[UR6][R20.64] ;  /* 0x0000000614147981 */ /* 0x002ee2000c1e1900 */
[----:B------:R-:W-:-:S06]  /*0700*/  IMAD.WIDE.U32 R16, R10, 0x8, R2 ;  /* 0x000000080a107825 */ /* 0x000fcc00078e0002 */
[----:B------:R-:W4:Y:S01]  /*0710*/  LDG.E.64 R16, desc[UR6][R16.64] ;  /* 0x0000000610107981 */ /* 0x000f22000c1e1b00 */
[----:B--2---:R-:W-:-:S05]  /*0720*/  VIADD R22, R13, 0xffffffd1 ;  /* 0xffffffd10d167836 */ /* 0x004fca0000000000 */
[----:B------:R-:W-:-:S04]  /*0730*/  LOP3.LUT R3, R22, 0xffff, RZ, 0xc0, !PT ;  /* 0x0000ffff16037812 */ /* 0x000fc800078ec0ff */
[----:B------:R-:W-:-:S04]  /*0740*/  LEA.HI R2, R3, R22, RZ, 0x11 ;  /* 0x0000001603027211 */ /* 0x000fc800078f88ff */
[----:B------:R-:W-:-:S05]  /*0750*/  LOP3.LUT R2, R2, 0xfffe, RZ, 0xc0, !PT ;  /* 0x0000fffe02027812 */ /* 0x000fca00078ec0ff */
[----:B------:R-:W-:Y:S02]  /*0760*/  IMAD.MOV R25, RZ, RZ, -R2 ;  /* 0x000000ffff197224 */ /* 0x000fe400078e0a02 */
[----:B------:R-:W0:Y:S01]  /*0770*/  LDC.64 R2, c[0x0][0x3b0] ;  /* 0x0000ec00ff027b82 */ /* 0x000e220000000a00 */
[----:B---3--:R-:W-:Y:S02]  /*0780*/  VIADD R20, R20, 0xffffffff ;  /* 0xffffffff14147836 */ /* 0x008fe40000000000 */
[-C--:B----4-:R-:W-:Y:S01]  /*0790*/  IMAD R24, R15, R0.reuse, RZ ;  /* 0x000000000f187224 */ /* 0x090fe200078e02ff */
[----:B------:R-:W-:Y:S01]  /*07a0*/  PRMT R15, R25, 0x7710, RZ ;  /* 0x00007710190f7816 */ /* 0x000fe200000000ff */
[----:B------:R-:W-:Y:S01]  /*07b0*/  IMAD.WIDE.U32 R18, R14, R0, R18 ;  /* 0x000000000e127225 */ /* 0x000fe200078e0012 */
[----:B------:R-:W-:-:S03]  /*07c0*/  ISETP.NE.AND P0, PT, R20, RZ, PT ;  /* 0x000000ff1400720c */ /* 0x000fc60003f05270 */
[----:B------:R-:W-:Y:S01]  /*07d0*/  IMAD R21, R14, R11, R24 ;  /* 0x0000000b0e157224 */ /* 0x000fe200078e0218 */
[----:B------:R-:W-:-:S04]  /*07e0*/  IADD3 R22, PT, PT, R22, 0x30, R15 ;  /* 0x0000003016167810 */ /* 0x000fc80007ffe00f */
[----:B------:R-:W-:Y:S02]  /*07f0*/  IADD3 R19, PT, PT, R19, R21, RZ ;  /* 0x0000001513137210 */ /* 0x000fe40007ffe0ff */
[----:B------:R-:W-:-:S05]  /*0800*/  LOP3.LUT R21, R22, 0xffff, RZ, 0xc0, !PT ;  /* 0x0000ffff16157812 */ /* 0x000fca00078ec0ff */
[----:B------:R-:W-:-:S04]  /*0810*/  IMAD.WIDE.U32 R14, R16, R21, R18 ;  /* 0x00000015100e7225 */ /* 0x000fc800078e0012 */
[----:B------:R-:W-:Y:S02]  /*0820*/  IMAD R23, R17, R21, RZ ;  /* 0x0000001511177224 */ /* 0x000fe400078e02ff */
[----:B------:R-:W-:Y:S02]  /*0830*/  IMAD.MOV.U32 R21, RZ, RZ, RZ ;  /* 0x000000ffff157224 */ /* 0x000fe400078e00ff */
[----:B------:R-:W-:Y:S01]  /*0840*/  IMAD.IADD R23, R15, 0x1, R23 ;  /* 0x000000010f177824 */ /* 0x000fe200078e0217 */
[----:B0-----:R-:W-:Y:S06]  /*0850*/  @!P0 BRA `(.L_x_6) ;  /* 0x00000000003c8947 */ /* 0x001fec0003800000 */
[----:B------:R-:W0:Y:S01]  /*0860*/  LDC.64 R16, c[0x0][0x3b0] ;  /* 0x0000ec00ff107b82 */ /* 0x000e220000000a00 */
[----:B------:R-:W-:Y:S01]  /*0870*/  BSSY.RECONVERGENT B0, `(.L_x_6) ;  /* 0x000000d000007945 */ /* 0x000fe20003800200 */
[----:B------:R-:W-:-:S07]  /*0880*/  IMAD.MOV.U32 R21, RZ, RZ, RZ ;  /* 0x000000ffff157224 */ /* 0x000fce00078e00ff */
.L_x_7:
[----:B------:R-:W-:-:S05]  /*0890*/  IMAD.IADD R18, R21, 0x1, R20 ;  /* 0x0000000115127824 */ /* 0x000fca00078e0214 */
[----:B------:R-:W-:-:S04]  /*08a0*/  LEA.HI R18, R18, R18, RZ, 0x1 ;  /* 0x0000001212127211 */ /* 0x000fc800078f08ff */
[----:B------:R-:W-:-:S05]  /*08b0*/  SHF.R.S32.HI R25, RZ, 0x1, R18 ;  /* 0x00000001ff197819 */ /* 0x000fca0000011412 */
[----:B0-----:R-:W-:-:S06]  /*08c0*/  IMAD.WIDE R18, R25, 0x8, R16 ;  /* 0x0000000819127825 */ /* 0x001fcc00078e0210 */
[----:B------:R-:W2:Y:S02]  /*08d0*/  LDG.E.64 R18, desc[UR6][R18.64] ;  /* 0x0000000612127981 */ /* 0x000ea4000c1e1b00 */
[----:B--2---:R-:W-:-:S04]  /*08e0*/  ISETP.GE.U32.AND P0, PT, R18, R14, PT ;  /* 0x0000000e1200720c */ /* 0x004fc80003f06070 */
[----:B------:R-:W-:-:S04]  /*08f0*/  ISETP.GE.U32.AND.EX P0, PT, R19, R23, PT, P0 ;  /* 0x000000171300720c */ /* 0x000fc80003f06100 */
[----:B------:R-:W-:-:S09]  /*0900*/  SEL R20, R20, R25, !P0 ;  /* 0x0000001914147207 */ /* 0x000fd20004000000 */
[----:B------:R-:W-:-:S05]  /*0910*/  @!P0 VIADD R21, R25, 0x1 ;  /* 0x0000000119158836 */ /* 0x000fca0000000000 */
[----:B------:R-:W-:-:S13]  /*0920*/  ISETP.NE.AND P0, PT, R21, R20, PT ;  /* 0x000000141500720c */ /* 0x000fda0003f05270 */
[----:B------:R-:W-:Y:S05]  /*0930*/  @P0 BRA `(.L_x_7) ;  /* 0xfffffffc00d40947 */ /* 0x000fea000383ffff */
[----:B------:R-:W-:Y:S05]  /*0940*/  BSYNC.RECONVERGENT B0 ;  /* 0x0000000000007941 */ /* 0x000fea0003800200 */
.L_x_6:
[----:B------:R-:W-:-:S06]  /*0950*/  IMAD.WIDE R2, R21, 0x8, R2 ;  /* 0x0000000815027825 */ /* 0x000fcc00078e0202 */
[----:B------:R-:W2:Y:S01]  /*0960*/  LDG.E.64 R2, desc[UR6][R2.64] ;  /* 0x0000000602027981 */ /* 0x000ea2000c1e1b00 */
[----:B------:R-:W-:Y:S01]  /*0970*/  BSSY.RECONVERGENT B0, `(.L_x_8) ;  /* 0x000000c000007945 */ /* 0x000fe20003800200 */
[----:B--2---:R-:W-:-:S04]  /*0980*/  ISETP.NE.U32.AND P0, PT, R2, R14, PT ;  /* 0x0000000e0200720c */ /* 0x004fc80003f05070 */
[----:B------:R-:W-:-:S04]  /*0990*/  ISETP.NE.AND.EX P0, PT, R3, R23, PT, P0 ;  /* 0x000000170300720c */ /* 0x000fc80003f05300 */
[----:B------:R-:W-:-:S13]  /*09a0*/  ISETP.EQ.OR P0, PT, R21, -0x1, P0 ;  /* 0xffffffff1500780c */ /* 0x000fda0000702670 */
[----:B------:R-:W-:Y:S05]  /*09b0*/  @P0 BRA `(.L_x_9) ;  /* 0x00000000001c0947 */ /* 0x000fea0003800000 */
[----:B------:R-:W0:Y:S02]  /*09c0*/  LDC.64 R2, c[0x0][0x398] ;  /* 0x0000e600ff027b82 */ /* 0x000e240000000a00 */
[----:B0-----:R-:W-:-:S06]  /*09d0*/  IMAD.WIDE R2, R21, 0x4, R2 ;  /* 0x0000000415027825 */ /* 0x001fcc00078e0202 */
[----:B------:R-:W2:Y:S02]  /*09e0*/  LDG.E R3, desc[UR6][R2.64] ;  /* 0x0000000602037981 */ /* 0x000ea4000c1e1900 */
[----:B--2---:R-:W-:-:S13]  /*09f0*/  ISETP.NE.AND P0, PT, R3, -0x1, PT ;  /* 0xffffffff0300780c */ /* 0x004fda0003f05270 */
[----:B------:R-:W-:Y:S05]  /*0a00*/  @!P0 BRA `(.L_x_9) ;  /* 0x0000000000088947 */ /* 0x000fea0003800000 */
[----:B------:R0:W-:Y:S04]  /*0a10*/  STG.E desc[UR6][R8.64], R3 ;  /* 0x0000000308007986 */ /* 0x0001e8000c101906 */
[----:B------:R0:W5:Y:S02]  /*0a20*/  LDG.E.U8 R13, desc[UR6][R6.64] ;  /* 0x00000006060d7981 */ /* 0x000164000c1e1100 */
.L_x_9:
[----:B------:R-:W-:Y:S05]  /*0a30*/  BSYNC.RECONVERGENT B0 ;  /* 0x0000000000007941 */ /* 0x000fea0003800200 */
.L_x_8:
[----:B------:R-:W1:Y:S01]  /*0a40*/  LDCU UR5, c[0x3][URZ] ;  /* 0x00c00000ff0577ac */ /* 0x000e620008000800 */
[----:B-----5:R-:W-:Y:S02]  /*0a50*/  LOP3.LUT R13, R13, 0xffff, RZ, 0xc0, !PT ;  /* 0x0000ffff0d0d7812 */ /* 0x020fe400078ec0ff */
[----:B------:R-:W-:Y:S02]  /*0a60*/  ISETP.GT.U32.AND P0, PT, R12, 0x1, PT ;  /* 0x000000010c00780c */ /* 0x000fe40003f04070 */
[----:B------:R-:W-:-:S05]  /*0a70*/  PRMT R13, R13, 0x8880, RZ ;  /* 0x000088800d0d7816 */ /* 0x000fca00000000ff */
[----:B------:R-:W-:-:S05]  /*0a80*/  IMAD.MOV.U32 R2, RZ, RZ, R13 ;  /* 0x000000ffff027224 */ /* 0x000fca00078e000d */
[--C-:B0-----:R-:W-:Y:S01]  /*0a90*/  SHF.R.S32.HI R3, RZ, 0x1f, R2.reuse ;  /* 0x0000001fff037819 */ /* 0x101fe20000011402 */
[----:B-1----:R-:W-:Y:S02]  /*0aa0*/  IMAD R11, R11, UR5, RZ ;  /* 0x000000050b0b7c24 */ /* 0x002fe4000f8e02ff */
[----:B------:R-:W-:-:S04]  /*0ab0*/  IMAD.WIDE.U32 R2, R0, UR5, R2 ;  /* 0x0000000500027c25 */ /* 0x000fc8000f8e0002 */
[----:B------:R-:W-:Y:S02]  /*0ac0*/  IMAD R11, R0, UR4, R11 ;  /* 0x00000004000b7c24 */ /* 0x000fe4000f8e020b */
[----:B------:R-:W-:Y:S02]  /*0ad0*/  IMAD.MOV.U32 R0, RZ, RZ, R2 ;  /* 0x000000ffff007224 */ /* 0x000fe400078e0002 */
[----:B------:R-:W-:Y:S01]  /*0ae0*/  IMAD.IADD R11, R3, 0x1, R11 ;  /* 0x00000001030b7824 */ /* 0x000fe200078e020b */
[----:B------:R-:W-:Y:S06]  /*0af0*/  @P0 BRA `(.L_x_10) ;  /* 0xfffffff800c00947 */ /* 0x000fec000383ffff */
[----:B------:R-:W-:Y:S05]  /*0b00*/  EXIT ;  /* 0x000000000000794d */ /* 0x000fea0003800000 */
.L_x_11:
[----:B------:R-:W-:-:S00]  /*0b10*/  BRA `(.L_x_11) ;  /* 0xfffffffc00fc7947 */ /* 0x000fc0000383ffff */
[----:B------:R-:W-:-:S00]  /*0b20*/  NOP ;  /* 0x0000000000007918 */ /* 0x000fc00000000000 */
        /* <DEDUP_REMOVED lines=13> */
.L_x_12:


//--------------------- .nv.shared.reserved.0     --------------------------
	.section	.nv.shared.reserved.0,"aw",@nobits
	.weak		__nv_reservedSMEM_offset_0_alias
	.size		__nv_reservedSMEM_offset_0_alias, 0, 64
	.other		__nv_reservedSMEM_offset_0_alias,@"STO_CUDA_RESERVED_SHARED STV_DEFAULT"
__nv_reservedSMEM_offset_0_alias:
	.zero		0
	.zero		64


//--------------------- .nv.constant0._Z6KernelPiPcPyS_S_S_S1_ --------------------------
	.section	.nv.constant0._Z6KernelPiPcPyS_S_S_S1_,"a",@progbits
	.sectionflags	@""
	.align	4
.nv.constant0._Z6KernelPiPcPyS_S_S_S1_:
	.zero		952


//--------------------- SYMBOLS --------------------------

	.type		.nv.reservedSmem.offset0,@object
	.size		.nv.reservedSmem.offset0,0x4
